//
// Generated by NVIDIA NVVM Compiler
//
// Compiler Build ID: CL-36424714
// Cuda compilation tools, release 13.0, V13.0.88
// Based on NVVM 20.0.0
//

.version 9.0
.target sm_100
.address_size 64

	// .globl	_Z4funcPiS_S_i

.visible .entry _Z4funcPiS_S_i(
	.param .u64 .ptr .align 1 _Z4funcPiS_S_i_param_0,
	.param .u64 .ptr .align 1 _Z4funcPiS_S_i_param_1,
	.param .u64 .ptr .align 1 _Z4funcPiS_S_i_param_2,
	.param .u32 _Z4funcPiS_S_i_param_3
)
{
	.reg .pred 	%p<10>;
	.reg .b32 	%r<117>;
	.reg .b64 	%rd<26>;

	ld.param.u64 	%rd7, [_Z4funcPiS_S_i_param_0];
	ld.param.u64 	%rd8, [_Z4funcPiS_S_i_param_1];
	ld.param.u64 	%rd9, [_Z4funcPiS_S_i_param_2];
	ld.param.u32 	%r20, [_Z4funcPiS_S_i_param_3];
	cvta.to.global.u64 	%rd1, %rd9;
	cvta.to.global.u64 	%rd2, %rd8;
	cvta.to.global.u64 	%rd3, %rd7;
	mov.u32 	%r21, %tid.x;
	mul.lo.s32 	%r112, %r20, %r21;
	setp.lt.s32 	%p1, %r20, 1;
	@%p1 bra 	$L__BB0_13;
	and.b32  	%r2, %r20, 15;
	setp.lt.u32 	%p2, %r20, 16;
	@%p2 bra 	$L__BB0_4;
	and.b32  	%r22, %r20, 2147483632;
	neg.s32 	%r110, %r22;
	add.s64 	%rd4, %rd3, 32;
	add.s64 	%rd5, %rd2, 32;
	add.s64 	%rd6, %rd1, 32;
$L__BB0_3:
	.pragma "nounroll";
	mul.wide.s32 	%rd10, %r112, 4;
	add.s64 	%rd11, %rd4, %rd10;
	add.s64 	%rd12, %rd5, %rd10;
	add.s64 	%rd13, %rd6, %rd10;
	ld.global.u32 	%r23, [%rd11+-32];
	ld.global.u32 	%r24, [%rd12+-32];
	add.s32 	%r25, %r24, %r23;
	st.global.u32 	[%rd13+-32], %r25;
	ld.global.u32 	%r26, [%rd11+-28];
	ld.global.u32 	%r27, [%rd12+-28];
	add.s32 	%r28, %r27, %r26;
	st.global.u32 	[%rd13+-28], %r28;
	ld.global.u32 	%r29, [%rd11+-24];
	ld.global.u32 	%r30, [%rd12+-24];
	add.s32 	%r31, %r30, %r29;
	st.global.u32 	[%rd13+-24], %r31;
	ld.global.u32 	%r32, [%rd11+-20];
	ld.global.u32 	%r33, [%rd12+-20];
	add.s32 	%r34, %r33, %r32;
	st.global.u32 	[%rd13+-20], %r34;
	ld.global.u32 	%r35, [%rd11+-16];
	ld.global.u32 	%r36, [%rd12+-16];
	add.s32 	%r37, %r36, %r35;
	st.global.u32 	[%rd13+-16], %r37;
	ld.global.u32 	%r38, [%rd11+-12];
	ld.global.u32 	%r39, [%rd12+-12];
	add.s32 	%r40, %r39, %r38;
	st.global.u32 	[%rd13+-12], %r40;
	ld.global.u32 	%r41, [%rd11+-8];
	ld.global.u32 	%r42, [%rd12+-8];
	add.s32 	%r43, %r42, %r41;
	st.global.u32 	[%rd13+-8], %r43;
	ld.global.u32 	%r44, [%rd11+-4];
	ld.global.u32 	%r45, [%rd12+-4];
	add.s32 	%r46, %r45, %r44;
	st.global.u32 	[%rd13+-4], %r46;
	ld.global.u32 	%r47, [%rd11];
	ld.global.u32 	%r48, [%rd12];
	add.s32 	%r49, %r48, %r47;
	st.global.u32 	[%rd13], %r49;
	ld.global.u32 	%r50, [%rd11+4];
	ld.global.u32 	%r51, [%rd12+4];
	add.s32 	%r52, %r51, %r50;
	st.global.u32 	[%rd13+4], %r52;
	ld.global.u32 	%r53, [%rd11+8];
	ld.global.u32 	%r54, [%rd12+8];
	add.s32 	%r55, %r54, %r53;
	st.global.u32 	[%rd13+8], %r55;
	ld.global.u32 	%r56, [%rd11+12];
	ld.global.u32 	%r57, [%rd12+12];
	add.s32 	%r58, %r57, %r56;
	st.global.u32 	[%rd13+12], %r58;
	ld.global.u32 	%r59, [%rd11+16];
	ld.global.u32 	%r60, [%rd12+16];
	add.s32 	%r61, %r60, %r59;
	st.global.u32 	[%rd13+16], %r61;
	ld.global.u32 	%r62, [%rd11+20];
	ld.global.u32 	%r63, [%rd12+20];
	add.s32 	%r64, %r63, %r62;
	st.global.u32 	[%rd13+20], %r64;
	ld.global.u32 	%r65, [%rd11+24];
	ld.global.u32 	%r66, [%rd12+24];
	add.s32 	%r67, %r66, %r65;
	st.global.u32 	[%rd13+24], %r67;
	ld.global.u32 	%r68, [%rd11+28];
	ld.global.u32 	%r69, [%rd12+28];
	add.s32 	%r70, %r69, %r68;
	st.global.u32 	[%rd13+28], %r70;
	add.s32 	%r112, %r112, 16;
	add.s32 	%r110, %r110, 16;
	setp.ne.s32 	%p3, %r110, 0;
	@%p3 bra 	$L__BB0_3;
$L__BB0_4:
	setp.eq.s32 	%p4, %r2, 0;
	@%p4 bra 	$L__BB0_13;
	and.b32  	%r9, %r20, 7;
	setp.lt.u32 	%p5, %r2, 8;
	@%p5 bra 	$L__BB0_7;
	mul.wide.s32 	%rd14, %r112, 4;
	add.s64 	%rd15, %rd3, %rd14;
	ld.global.u32 	%r71, [%rd15];
	add.s64 	%rd16, %rd2, %rd14;
	ld.global.u32 	%r72, [%rd16];
	add.s32 	%r73, %r72, %r71;
	add.s64 	%rd17, %rd1, %rd14;
	st.global.u32 	[%rd17], %r73;
	ld.global.u32 	%r74, [%rd15+4];
	ld.global.u32 	%r75, [%rd16+4];
	add.s32 	%r76, %r75, %r74;
	st.global.u32 	[%rd17+4], %r76;
	ld.global.u32 	%r77, [%rd15+8];
	ld.global.u32 	%r78, [%rd16+8];
	add.s32 	%r79, %r78, %r77;
	st.global.u32 	[%rd17+8], %r79;
	ld.global.u32 	%r80, [%rd15+12];
	ld.global.u32 	%r81, [%rd16+12];
	add.s32 	%r82, %r81, %r80;
	st.global.u32 	[%rd17+12], %r82;
	ld.global.u32 	%r83, [%rd15+16];
	ld.global.u32 	%r84, [%rd16+16];
	add.s32 	%r85, %r84, %r83;
	st.global.u32 	[%rd17+16], %r85;
	ld.global.u32 	%r86, [%rd15+20];
	ld.global.u32 	%r87, [%rd16+20];
	add.s32 	%r88, %r87, %r86;
	st.global.u32 	[%rd17+20], %r88;
	ld.global.u32 	%r89, [%rd15+24];
	ld.global.u32 	%r90, [%rd16+24];
	add.s32 	%r91, %r90, %r89;
	st.global.u32 	[%rd17+24], %r91;
	ld.global.u32 	%r92, [%rd15+28];
	ld.global.u32 	%r93, [%rd16+28];
	add.s32 	%r94, %r93, %r92;
	st.global.u32 	[%rd17+28], %r94;
	add.s32 	%r112, %r112, 8;
$L__BB0_7:
	setp.eq.s32 	%p6, %r9, 0;
	@%p6 bra 	$L__BB0_13;
	and.b32  	%r12, %r20, 3;
	setp.lt.u32 	%p7, %r9, 4;
	@%p7 bra 	$L__BB0_10;
	mul.wide.s32 	%rd18, %r112, 4;
	add.s64 	%rd19, %rd3, %rd18;
	ld.global.u32 	%r95, [%rd19];
	add.s64 	%rd20, %rd2, %rd18;
	ld.global.u32 	%r96, [%rd20];
	add.s32 	%r97, %r96, %r95;
	add.s64 	%rd21, %rd1, %rd18;
	st.global.u32 	[%rd21], %r97;
	ld.global.u32 	%r98, [%rd19+4];
	ld.global.u32 	%r99, [%rd20+4];
	add.s32 	%r100, %r99, %r98;
	st.global.u32 	[%rd21+4], %r100;
	ld.global.u32 	%r101, [%rd19+8];
	ld.global.u32 	%r102, [%rd20+8];
	add.s32 	%r103, %r102, %r101;
	st.global.u32 	[%rd21+8], %r103;
	ld.global.u32 	%r104, [%rd19+12];
	ld.global.u32 	%r105, [%rd20+12];
	add.s32 	%r106, %r105, %r104;
	st.global.u32 	[%rd21+12], %r106;
	add.s32 	%r112, %r112, 4;
$L__BB0_10:
	setp.eq.s32 	%p8, %r12, 0;
	@%p8 bra 	$L__BB0_13;
	neg.s32 	%r115, %r12;
$L__BB0_12:
	.pragma "nounroll";
	mul.wide.s32 	%rd22, %r112, 4;
	add.s64 	%rd23, %rd1, %rd22;
	add.s64 	%rd24, %rd2, %rd22;
	add.s64 	%rd25, %rd3, %rd22;
	ld.global.u32 	%r107, [%rd25];
	ld.global.u32 	%r108, [%rd24];
	add.s32 	%r109, %r108, %r107;
	st.global.u32 	[%rd23], %r109;
	add.s32 	%r112, %r112, 1;
	add.s32 	%r115, %r115, 1;
	setp.ne.s32 	%p9, %r115, 0;
	@%p9 bra 	$L__BB0_12;
$L__BB0_13:
	ret;

}


// ===== COMPILED SASS (sm_100) =====

	.target	sm_100

	.elftype	@"ET_EXEC"


//--------------------- .note.nv.tkinfo           --------------------------
	.section	.note.nv.tkinfo,"",@"SHT_NOTE"
	.sectionflags	@"SHF_NOTE_NV_TKINFO"
	.tkinfo
        /*0018*/ 	.word	0x00000002
        /*0030*/ 	.string	""
        /*0030*/ 	.string	"ptxas"
        /*0030*/ 	.string	"Cuda compilation tools, release 13.0, V13.0.88"
        /*0030*/ 	.string	"Build cuda_13.0.r13.0/compiler.36424714_0"
        /*0030*/ 	.string	"-arch sm_100 -m 64 "



//--------------------- .note.nv.cuinfo           --------------------------
	.section	.note.nv.cuinfo,"",@"SHT_NOTE"
	.sectionflags	@"SHF_NOTE_NV_CUINFO"
        /*0018*/ 	.short	0x0002
        /*001a*/ 	.short	0x0064
        /*001c*/ 	.short	0x0082
	.zero		2


//--------------------- .nv.info                  --------------------------
	.section	.nv.info,"",@"SHT_CUDA_INFO"
	.align	4


	//----- nvinfo : EIATTR_REGCOUNT
	.align		4
        /*0000*/ 	.byte	0x04, 0x2f
        /*0002*/ 	.short	(.L_1 - .L_0)
	.align		4
.L_0:
        /*0004*/ 	.word	index@(_Z4funcPiS_S_i)
        /*0008*/ 	.word	0x00000014


	//----- nvinfo : EIATTR_FRAME_SIZE
	.align		4
.L_1:
        /*000c*/ 	.byte	0x04, 0x11
        /*000e*/ 	.short	(.L_3 - .L_2)
	.align		4
.L_2:
        /*0010*/ 	.word	index@(_Z4funcPiS_S_i)
        /*0014*/ 	.word	0x00000000


	//----- nvinfo : EIATTR_MIN_STACK_SIZE
	.align		4
.L_3:
        /*0018*/ 	.byte	0x04, 0x12
        /*001a*/ 	.short	(.L_5 - .L_4)
	.align		4
.L_4:
        /*001c*/ 	.word	index@(_Z4funcPiS_S_i)
        /*0020*/ 	.word	0x00000000
.L_5:


//--------------------- .nv.compat                --------------------------
	.section	.nv.compat,"",@"SHT_CUDA_COMPAT_INFO"
	.align	4
        /*0000*/ 	.byte	0x02, 0x09, 0x00, 0x00, 0x02, 0x02, 0x01, 0x00, 0x02, 0x05, 0x05, 0x00, 0x03, 0x07, 0x01, 0x01
        /*0010*/ 	.byte	0x02, 0x03, 0x00, 0x00, 0x02, 0x06, 0x01, 0x00, 0x04, 0x0b, 0x08, 0x00, 0x09, 0x00, 0x00, 0x00
        /*0020*/ 	.byte	0x00, 0x00, 0x00, 0x00


//--------------------- .nv.info._Z4funcPiS_S_i   --------------------------
	.section	.nv.info._Z4funcPiS_S_i,"",@"SHT_CUDA_INFO"
	.sectionflags	@""
	.align	4


	//----- nvinfo : EIATTR_CUDA_API_VERSION
	.align		4
        /*0000*/ 	.byte	0x04, 0x37
        /*0002*/ 	.short	(.L_7 - .L_6)
.L_6:
        /*0004*/ 	.word	0x00000082


	//----- nvinfo : EIATTR_KPARAM_INFO
	.align		4
.L_7:
        /*0008*/ 	.byte	0x04, 0x17
        /*000a*/ 	.short	(.L_9 - .L_8)
.L_8:
        /*000c*/ 	.word	0x00000000
        /*0010*/ 	.short	0x0003
        /*0012*/ 	.short	0x0018
        /*0014*/ 	.byte	0x00, 0xf0, 0x11, 0x00


	//----- nvinfo : EIATTR_KPARAM_INFO
	.align		4
.L_9:
        /*0018*/ 	.byte	0x04, 0x17
        /*001a*/ 	.short	(.L_11 - .L_10)
.L_10:
        /*001c*/ 	.word	0x00000000
        /*0020*/ 	.short	0x0002
        /*0022*/ 	.short	0x0010
        /*0024*/ 	.byte	0x00, 0xf5, 0x21, 0x00


	//----- nvinfo : EIATTR_KPARAM_INFO
	.align		4
.L_11:
        /*0028*/ 	.byte	0x04, 0x17
        /*002a*/ 	.short	(.L_13 - .L_12)
.L_12:
        /*002c*/ 	.word	0x00000000
        /*0030*/ 	.short	0x0001
        /*0032*/ 	.short	0x0008
        /*0034*/ 	.byte	0x00, 0xf5, 0x21, 0x00


	//----- nvinfo : EIATTR_KPARAM_INFO
	.align		4
.L_13:
        /*0038*/ 	.byte	0x04, 0x17
        /*003a*/ 	.short	(.L_15 - .L_14)
.L_14:
        /*003c*/ 	.word	0x00000000
        /*0040*/ 	.short	0x0000
        /*0042*/ 	.short	0x0000
        /*0044*/ 	.byte	0x00, 0xf5, 0x21, 0x00


	//----- nvinfo : EIATTR_SPARSE_MMA_MASK
	.align		4
.L_15:
        /*0048*/ 	.byte	0x03, 0x50
        /*004a*/ 	.short	0x0000


	//----- nvinfo : EIATTR_MAXREG_COUNT
	.align		4
        /*004c*/ 	.byte	0x03, 0x1b
        /*004e*/ 	.short	0x00ff


	//----- nvinfo : EIATTR_MERCURY_ISA_VERSION
	.align		4
        /*0050*/ 	.byte	0x03, 0x5f
        /*0052*/ 	.short	0x0101


	//----- nvinfo : EIATTR_VRC_CTA_INIT_COUNT
	.align		4
        /*0054*/ 	.byte	0x02, 0x4a
	.zero		1
	.zero		1


	//----- nvinfo : EIATTR_EXIT_INSTR_OFFSETS
	.align		4
        /*0058*/ 	.byte	0x04, 0x1c
        /*005a*/ 	.short	(.L_17 - .L_16)


	//   ....[0]....
.L_16:
        /*005c*/ 	.word	0x00000030


	//   ....[1]....
        /*0060*/ 	.word	0x00000620


	//   ....[2]....
        /*0064*/ 	.word	0x000008e0


	//   ....[3]....
        /*0068*/ 	.word	0x00000aa0


	//   ....[4]....
        /*006c*/ 	.word	0x00000ba0


	//----- nvinfo : EIATTR_CBANK_PARAM_SIZE
	.align		4
.L_17:
        /*0070*/ 	.byte	0x03, 0x19
        /*0072*/ 	.short	0x001c


	//----- nvinfo : EIATTR_PARAM_CBANK
	.align		4
        /*0074*/ 	.byte	0x04, 0x0a
        /*0076*/ 	.short	(.L_19 - .L_18)
	.align		4
.L_18:
        /*0078*/ 	.word	index@(.nv.constant0._Z4funcPiS_S_i)
        /*007c*/ 	.short	0x0380
        /*007e*/ 	.short	0x001c


	//----- nvinfo : EIATTR_SW_WAR
	.align		4
.L_19:
        /*0080*/ 	.byte	0x04, 0x36
        /*0082*/ 	.short	(.L_21 - .L_20)
.L_20:
        /*0084*/ 	.word	0x00000008
.L_21:


//--------------------- .nv.callgraph             --------------------------
	.section	.nv.callgraph,"",@"SHT_CUDA_CALLGRAPH"
	.align	4
	.sectionentsize	8
	.align		4
        /*0000*/ 	.word	0x00000000
	.align		4
        /*0004*/ 	.word	0xffffffff
	.align		4
        /*0008*/ 	.word	0x00000000
	.align		4
        /*000c*/ 	.word	0xfffffffe
	.align		4
        /*0010*/ 	.word	0x00000000
	.align		4
        /*0014*/ 	.word	0xfffffffd
	.align		4
        /*0018*/ 	.word	0x00000000
	.align		4
        /*001c*/ 	.word	0xfffffffc


//--------------------- .text._Z4funcPiS_S_i      --------------------------
	.section	.text._Z4funcPiS_S_i,"ax",@progbits
	.align	128
        .global         _Z4funcPiS_S_i
        .type           _Z4funcPiS_S_i,@function
        .size           _Z4funcPiS_S_i,(.L_x_6 - _Z4funcPiS_S_i)
        .other          _Z4funcPiS_S_i,@"STO_CUDA_ENTRY STV_DEFAULT"
_Z4funcPiS_S_i:
.text._Z4funcPiS_S_i:
[----:B------:R-:W-:Y:S08]  /*0000*/  LDC R1, c[0x0][0x37c] ;  /* 0x0000df00ff017b82 */ /* 0x000ff00000000800 */
[----:B------:R-:W0:Y:S02]  /*0010*/  LDC R2, c[0x0][0x398] ;  /* 0x0000e600ff027b82 */ /* 0x000e240000000800 */
[----:B0-----:R-:W-:-:S13]  /*0020*/  ISETP.GE.AND P0, PT, R2, 0x1, PT ;  /* 0x000000010200780c */ /* 0x001fda0003f06270 */
[----:B------:R-:W-:Y:S05]  /*0030*/  @!P0 EXIT ;  /* 0x000000000000894d */ /* 0x000fea0003800000 */
[----:B------:R-:W0:Y:S01]  /*0040*/  S2R R3, SR_TID.X ;  /* 0x0000000000037919 */ /* 0x000e220000002100 */
[C---:B------:R-:W-:Y:S01]  /*0050*/  ISETP.GE.U32.AND P1, PT, R2.reuse, 0x10, PT ;  /* 0x000000100200780c */ /* 0x040fe20003f26070 */
[----:B------:R-:W1:Y:S01]  /*0060*/  LDCU.64 UR12, c[0x0][0x358] ;  /* 0x00006b00ff0c77ac */ /* 0x000e620008000a00 */
[----:B------:R-:W-:-:S04]  /*0070*/  LOP3.LUT R12, R2, 0xf, RZ, 0xc0, !PT ;  /* 0x0000000f020c7812 */ /* 0x000fc800078ec0ff */
[----:B------:R-:W-:Y:S01]  /*0080*/  ISETP.NE.AND P0, PT, R12, RZ, PT ;  /* 0x000000ff0c00720c */ /* 0x000fe20003f05270 */
[----:B0-----:R-:W-:-:S06]  /*0090*/  IMAD R0, R3, R2, RZ ;  /* 0x0000000203007224 */ /* 0x001fcc00078e02ff */
[----:B-1----:R-:W-:Y:S06]  /*00a0*/  @!P1 BRA `(.L_x_0) ;  /* 0x00000004005c9947 */ /* 0x002fec0003800000 */
[----:B------:R-:W0:Y:S01]  /*00b0*/  LDCU.128 UR4, c[0x0][0x380] ;  /* 0x00007000ff0477ac */ /* 0x000e220008000c00 */
[----:B------:R-:W-:Y:S01]  /*00c0*/  LOP3.LUT R3, R2, 0x7ffffff0, RZ, 0xc0, !PT ;  /* 0x7ffffff002037812 */ /* 0x000fe200078ec0ff */
[----:B------:R-:W1:Y:S03]  /*00d0*/  LDCU.64 UR10, c[0x0][0x390] ;  /* 0x00007200ff0a77ac */ /* 0x000e660008000a00 */
[----:B------:R-:W-:Y:S01]  /*00e0*/  IADD3 R3, PT, PT, -R3, RZ, RZ ;  /* 0x000000ff03037210 */ /* 0x000fe20007ffe1ff */
[----:B0-----:R-:W-:Y:S02]  /*00f0*/  UIADD3 UR8, UP0, UPT, UR4, 0x20, URZ ;  /* 0x0000002004087890 */ /* 0x001fe4000ff1e0ff */
[----:B------:R-:W-:Y:S02]  /*0100*/  UIADD3 UR6, UP1, UPT, UR6, 0x20, URZ ;  /* 0x0000002006067890 */ /* 0x000fe4000ff3e0ff */
[----:B-1----:R-:W-:-:S02]  /*0110*/  UIADD3 UR4, UP2, UPT, UR10, 0x20, URZ ;  /* 0x000000200a047890 */ /* 0x002fc4000ff5e0ff */
[----:B------:R-:W-:Y:S02]  /*0120*/  UIADD3.X UR9, UPT, UPT, URZ, UR5, URZ, UP0, !UPT ;  /* 0x00000005ff097290 */ /* 0x000fe400087fe4ff */
[----:B------:R-:W-:Y:S02]  /*0130*/  UIADD3.X UR7, UPT, UPT, URZ, UR7, URZ, UP1, !UPT ;  /* 0x00000007ff077290 */ /* 0x000fe40008ffe4ff */
[----:B------:R-:W-:-:S12]  /*0140*/  UIADD3.X UR5, UPT, UPT, URZ, UR11, URZ, UP2, !UPT ;  /* 0x0000000bff057290 */ /* 0x000fd800097fe4ff */
.L_x_1:
[----:B------:R-:W-:Y:S01]  /*0150*/  MOV R4, UR8 ;  /* 0x0000000800047c02 */ /* 0x000fe20008000f00 */
[----:B------:R-:W-:Y:S01]  /*0160*/  IMAD.U32 R5, RZ, RZ, UR9 ;  /* 0x00000009ff057e24 */ /* 0x000fe2000f8e00ff */
[----:B------:R-:W-:Y:S01]  /*0170*/  MOV R6, UR6 ;  /* 0x0000000600067c02 */ /* 0x000fe20008000f00 */
[----:B------:R-:W-:Y:S02]  /*0180*/  IMAD.U32 R7, RZ, RZ, UR7 ;  /* 0x00000007ff077e24 */ /* 0x000fe4000f8e00ff */
[----:B------:R-:W-:-:S04]  /*0190*/  IMAD.WIDE R4, R0, 0x4, R4 ;  /* 0x0000000400047825 */ /* 0x000fc800078e0204 */
[----:B------:R-:W-:Y:S01]  /*01a0*/  IMAD.WIDE R6, R0, 0x4, R6 ;  /* 0x0000000400067825 */ /* 0x000fe200078e0206 */
[----:B------:R-:W2:Y:S04]  /*01b0*/  LDG.E R10, desc[UR12][R4.64+-0x20] ;  /* 0xffffe00c040a7981 */ /* 0x000ea8000c1e1900 */
[----:B0-----:R-:W2:Y:S01]  /*01c0*/  LDG.E R11, desc[UR12][R6.64+-0x20] ;  /* 0xffffe00c060b7981 */ /* 0x001ea2000c1e1900 */
[----:B------:R-:W-:Y:S01]  /*01d0*/  MOV R8, UR4 ;  /* 0x0000000400087c02 */ /* 0x000fe20008000f00 */
[----:B------:R-:W-:-:S04]  /*01e0*/  IMAD.U32 R9, RZ, RZ, UR5 ;  /* 0x00000005ff097e24 */ /* 0x000fc8000f8e00ff */
[----:B------:R-:W-:Y:S01]  /*01f0*/  IMAD.WIDE R8, R0, 0x4, R8 ;  /* 0x0000000400087825 */ /* 0x000fe200078e0208 */
[----:B--2---:R-:W-:-:S05]  /*0200*/  IADD3 R11, PT, PT, R10, R11, RZ ;  /* 0x0000000b0a0b7210 */ /* 0x004fca0007ffe0ff */
[----:B------:R0:W-:Y:S04]  /*0210*/  STG.E desc[UR12][R8.64+-0x20], R11 ;  /* 0xffffe00b08007986 */ /* 0x0001e8000c10190c */
[----:B------:R-:W2:Y:S04]  /*0220*/  LDG.E R10, desc[UR12][R4.64+-0x1c] ;  /* 0xffffe40c040a7981 */ /* 0x000ea8000c1e1900 */
[----:B------:R-:W2:Y:S02]  /*0230*/  LDG.E R13, desc[UR12][R6.64+-0x1c] ;  /* 0xffffe40c060d7981 */ /* 0x000ea4000c1e1900 */
[----:B--2---:R-:W-:-:S05]  /*0240*/  IMAD.IADD R13, R10, 0x1, R13 ;  /* 0x000000010a0d7824 */ /* 0x004fca00078e020d */
[----:B------:R1:W-:Y:S04]  /*0250*/  STG.E desc[UR12][R8.64+-0x1c], R13 ;  /* 0xffffe40d08007986 */ /* 0x0003e8000c10190c */
[----:B------:R-:W2:Y:S04]  /*0260*/  LDG.E R10, desc[UR12][R4.64+-0x18] ;  /* 0xffffe80c040a7981 */ /* 0x000ea8000c1e1900 */
[----:B------:R-:W2:Y:S02]  /*0270*/  LDG.E R15, desc[UR12][R6.64+-0x18] ;  /* 0xffffe80c060f7981 */ /* 0x000ea4000c1e1900 */
[----:B--2---:R-:W-:-:S05]  /*0280*/  IADD3 R15, PT, PT, R10, R15, RZ ;  /* 0x0000000f0a0f7210 */ /* 0x004fca0007ffe0ff */
[----:B------:R2:W-:Y:S04]  /*0290*/  STG.E desc[UR12][R8.64+-0x18], R15 ;  /* 0xffffe80f08007986 */ /* 0x0005e8000c10190c */
[----:B------:R-:W3:Y:S04]  /*02a0*/  LDG.E R10, desc[UR12][R4.64+-0x14] ;  /* 0xffffec0c040a7981 */ /* 0x000ee8000c1e1900 */
[----:B------:R-:W3:Y:S02]  /*02b0*/  LDG.E R17, desc[UR12][R6.64+-0x14] ;  /* 0xffffec0c06117981 */ /* 0x000ee4000c1e1900 */
[----:B---3--:R-:W-:-:S05]  /*02c0*/  IMAD.IADD R17, R10, 0x1, R17 ;  /* 0x000000010a117824 */ /* 0x008fca00078e0211 */
[----:B------:R3:W-:Y:S04]  /*02d0*/  STG.E desc[UR12][R8.64+-0x14], R17 ;  /* 0xffffec1108007986 */ /* 0x0007e8000c10190c */
[----:B------:R-:W4:Y:S04]  /*02e0*/  LDG.E R10, desc[UR12][R4.64+-0x10] ;  /* 0xfffff00c040a7981 */ /* 0x000f28000c1e1900 */
[----:B0-----:R-:W4:Y:S02]  /*02f0*/  LDG.E R11, desc[UR12][R6.64+-0x10] ;  /* 0xfffff00c060b7981 */ /* 0x001f24000c1e1900 */
[----:B----4-:R-:W-:-:S05]  /*0300*/  IADD3 R11, PT, PT, R10, R11, RZ ;  /* 0x0000000b0a0b7210 */ /* 0x010fca0007ffe0ff */
[----:B------:R0:W-:Y:S04]  /*0310*/  STG.E desc[UR12][R8.64+-0x10], R11 ;  /* 0xfffff00b08007986 */ /* 0x0001e8000c10190c */
[----:B------:R-:W4:Y:S04]  /*0320*/  LDG.E R10, desc[UR12][R4.64+-0xc] ;  /* 0xfffff40c040a7981 */ /* 0x000f28000c1e1900 */
[----:B-1----:R-:W4:Y:S02]  /*0330*/  LDG.E R13, desc[UR12][R6.64+-0xc] ;  /* 0xfffff40c060d7981 */ /* 0x002f24000c1e1900 */
[----:B----4-:R-:W-:-:S05]  /*0340*/  IMAD.IADD R13, R10, 0x1, R13 ;  /* 0x000000010a0d7824 */ /* 0x010fca00078e020d */
[----:B------:R1:W-:Y:S04]  /*0350*/  STG.E desc[UR12][R8.64+-0xc], R13 ;  /* 0xfffff40d08007986 */ /* 0x0003e8000c10190c */
[----:B------:R-:W4:Y:S04]  /*0360*/  LDG.E R10, desc[UR12][R4.64+-0x8] ;  /* 0xfffff80c040a7981 */ /* 0x000f28000c1e1900 */
[----:B--2---:R-:W4:Y:S02]  /*0370*/  LDG.E R15, desc[UR12][R6.64+-0x8] ;  /* 0xfffff80c060f7981 */ /* 0x004f24000c1e1900 */
[----:B----4-:R-:W-:-:S05]  /*0380*/  IADD3 R15, PT, PT, R10, R15, RZ ;  /* 0x0000000f0a0f7210 */ /* 0x010fca0007ffe0ff */
[----:B------:R2:W-:Y:S04]  /*0390*/  STG.E desc[UR12][R8.64+-0x8], R15 ;  /* 0xfffff80f08007986 */ /* 0x0005e8000c10190c */
[----:B------:R-:W4:Y:S04]  /*03a0*/  LDG.E R10, desc[UR12][R4.64+-0x4] ;  /* 0xfffffc0c040a7981 */ /* 0x000f28000c1e1900 */
[----:B---3--:R-:W4:Y:S02]  /*03b0*/  LDG.E R17, desc[UR12][R6.64+-0x4] ;  /* 0xfffffc0c06117981 */ /* 0x008f24000c1e1900 */
[----:B----4-:R-:W-:-:S05]  /*03c0*/  IMAD.IADD R17, R10, 0x1, R17 ;  /* 0x000000010a117824 */ /* 0x010fca00078e0211 */
        /* <DEDUP_REMOVED lines=26> */
[----:B--2---:R-:W4:Y:S01]  /*0570*/  LDG.E R15, desc[UR12][R6.64+0x18] ;  /* 0x0000180c060f7981 */ /* 0x004f22000c1e1900 */
[----:B------:R-:W-:Y:S02]  /*0580*/  IADD3 R3, PT, PT, R3, 0x10, RZ ;  /* 0x0000001003037810 */ /* 0x000fe40007ffe0ff */
[----:B----4-:R-:W-:-:S05]  /*0590*/  IADD3 R15, PT, PT, R10, R15, RZ ;  /* 0x0000000f0a0f7210 */ /* 0x010fca0007ffe0ff */
[----:B------:R0:W-:Y:S04]  /*05a0*/  STG.E desc[UR12][R8.64+0x18], R15 ;  /* 0x0000180f08007986 */ /* 0x0001e8000c10190c */
[----:B------:R-:W2:Y:S04]  /*05b0*/  LDG.E R10, desc[UR12][R4.64+0x1c] ;  /* 0x00001c0c040a7981 */ /* 0x000ea8000c1e1900 */
[----:B---3--:R-:W2:Y:S01]  /*05c0*/  LDG.E R17, desc[UR12][R6.64+0x1c] ;  /* 0x00001c0c06117981 */ /* 0x008ea2000c1e1900 */
[----:B------:R-:W-:Y:S01]  /*05d0*/  ISETP.NE.AND P1, PT, R3, RZ, PT ;  /* 0x000000ff0300720c */ /* 0x000fe20003f25270 */
[----:B------:R-:W-:-:S02]  /*05e0*/  VIADD R0, R0, 0x10 ;  /* 0x0000001000007836 */ /* 0x000fc40000000000 */
[----:B--2---:R-:W-:-:S05]  /*05f0*/  IMAD.IADD R17, R10, 0x1, R17 ;  /* 0x000000010a117824 */ /* 0x004fca00078e0211 */
[----:B------:R0:W-:Y:S05]  /*0600*/  STG.E desc[UR12][R8.64+0x1c], R17 ;  /* 0x00001c1108007986 */ /* 0x0001ea000c10190c */
[----:B------:R-:W-:Y:S05]  /*0610*/  @P1 BRA `(.L_x_1) ;  /* 0xfffffff800cc1947 */ /* 0x000fea000383ffff */
.L_x_0:
[----:B------:R-:W-:Y:S05]  /*0620*/  @!P0 EXIT ;  /* 0x000000000000894d */ /* 0x000fea0003800000 */
[----:B------:R-:W-:Y:S02]  /*0630*/  ISETP.GE.U32.AND P0, PT, R12, 0x8, PT ;  /* 0x000000080c00780c */ /* 0x000fe40003f06070 */
[----:B------:R-:W-:-:S04]  /*0640*/  LOP3.LUT R14, R2, 0x7, RZ, 0xc0, !PT ;  /* 0x00000007020e7812 */ /* 0x000fc800078ec0ff */
[----:B------:R-:W-:-:S07]  /*0650*/  ISETP.NE.AND P1, PT, R14, RZ, PT ;  /* 0x000000ff0e00720c */ /* 0x000fce0003f25270 */
[----:B------:R-:W-:Y:S06]  /*0660*/  @!P0 BRA `(.L_x_2) ;  /* 0x00000000009c8947 */ /* 0x000fec0003800000 */
[----:B------:R-:W1:Y:S08]  /*0670*/  LDC.64 R4, c[0x0][0x380] ;  /* 0x0000e000ff047b82 */ /* 0x000e700000000a00 */
[----:B------:R-:W2:Y:S08]  /*0680*/  LDC.64 R6, c[0x0][0x388] ;  /* 0x0000e200ff067b82 */ /* 0x000eb00000000a00 */
[----:B0-----:R-:W0:Y:S01]  /*0690*/  LDC.64 R8, c[0x0][0x390] ;  /* 0x0000e400ff087b82 */ /* 0x001e220000000a00 */
[----:B-1----:R-:W-:-:S05]  /*06a0*/  IMAD.WIDE R4, R0, 0x4, R4 ;  /* 0x0000000400047825 */ /* 0x002fca00078e0204 */
[----:B------:R-:W3:Y:S01]  /*06b0*/  LDG.E R3, desc[UR12][R4.64] ;  /* 0x0000000c04037981 */ /* 0x000ee2000c1e1900 */
[----:B--2---:R-:W-:-:S05]  /*06c0*/  IMAD.WIDE R6, R0, 0x4, R6 ;  /* 0x0000000400067825 */ /* 0x004fca00078e0206 */
[----:B------:R-:W3:Y:S01]  /*06d0*/  LDG.E R10, desc[UR12][R6.64] ;  /* 0x0000000c060a7981 */ /* 0x000ee2000c1e1900 */
[----:B0-----:R-:W-:Y:S01]  /*06e0*/  IMAD.WIDE R8, R0, 0x4, R8 ;  /* 0x0000000400087825 */ /* 0x001fe200078e0208 */
[----:B---3--:R-:W-:-:S05]  /*06f0*/  IADD3 R3, PT, PT, R3, R10, RZ ;  /* 0x0000000a03037210 */ /* 0x008fca0007ffe0ff */
        /* <DEDUP_REMOVED lines=13> */
[----:B0-----:R-:W4:Y:S04]  /*07d0*/  LDG.E R3, desc[UR12][R4.64+0x10] ;  /* 0x0000100c04037981 */ /* 0x001f28000c1e1900 */
[----:B------:R-:W4:Y:S02]  /*07e0*/  LDG.E R10, desc[UR12][R6.64+0x10] ;  /* 0x0000100c060a7981 */ /* 0x000f24000c1e1900 */
[----:B----4-:R-:W-:-:S05]  /*07f0*/  IADD3 R3, PT, PT, R3, R10, RZ ;  /* 0x0000000a03037210 */ /* 0x010fca0007ffe0ff */
[----:B------:R4:W-:Y:S04]  /*0800*/  STG.E desc[UR12][R8.64+0x10], R3 ;  /* 0x0000100308007986 */ /* 0x0009e8000c10190c */
[----:B------:R-:W5:Y:S04]  /*0810*/  LDG.E R10, desc[UR12][R4.64+0x14] ;  /* 0x0000140c040a7981 */ /* 0x000f68000c1e1900 */
[----:B-1----:R-:W5:Y:S02]  /*0820*/  LDG.E R11, desc[UR12][R6.64+0x14] ;  /* 0x0000140c060b7981 */ /* 0x002f64000c1e1900 */
[----:B-----5:R-:W-:-:S05]  /*0830*/  IMAD.IADD R11, R10, 0x1, R11 ;  /* 0x000000010a0b7824 */ /* 0x020fca00078e020b */
[----:B------:R4:W-:Y:S04]  /*0840*/  STG.E desc[UR12][R8.64+0x14], R11 ;  /* 0x0000140b08007986 */ /* 0x0009e8000c10190c */
[----:B------:R-:W5:Y:S04]  /*0850*/  LDG.E R10, desc[UR12][R4.64+0x18] ;  /* 0x0000180c040a7981 */ /* 0x000f68000c1e1900 */
[----:B--2---:R-:W5:Y:S02]  /*0860*/  LDG.E R13, desc[UR12][R6.64+0x18] ;  /* 0x0000180c060d7981 */ /* 0x004f64000c1e1900 */
[----:B-----5:R-:W-:-:S05]  /*0870*/  IADD3 R13, PT, PT, R10, R13, RZ ;  /* 0x0000000d0a0d7210 */ /* 0x020fca0007ffe0ff */
[----:B------:R4:W-:Y:S04]  /*0880*/  STG.E desc[UR12][R8.64+0x18], R13 ;  /* 0x0000180d08007986 */ /* 0x0009e8000c10190c */
[----:B------:R-:W2:Y:S04]  /*0890*/  LDG.E R10, desc[UR12][R4.64+0x1c] ;  /* 0x00001c0c040a7981 */ /* 0x000ea8000c1e1900 */
[----:B---3--:R-:W2:Y:S01]  /*08a0*/  LDG.E R15, desc[UR12][R6.64+0x1c] ;  /* 0x00001c0c060f7981 */ /* 0x008ea2000c1e1900 */
[----:B------:R-:W-:Y:S01]  /*08b0*/  IADD3 R0, PT, PT, R0, 0x8, RZ ;  /* 0x0000000800007810 */ /* 0x000fe20007ffe0ff */
[----:B--2---:R-:W-:-:S05]  /*08c0*/  IMAD.IADD R15, R10, 0x1, R15 ;  /* 0x000000010a0f7824 */ /* 0x004fca00078e020f */
[----:B------:R4:W-:Y:S02]  /*08d0*/  STG.E desc[UR12][R8.64+0x1c], R15 ;  /* 0x00001c0f08007986 */ /* 0x0009e4000c10190c */
.L_x_2:
[----:B------:R-:W-:Y:S05]  /*08e0*/  @!P1 EXIT ;  /* 0x000000000000994d */ /* 0x000fea0003800000 */
[----:B------:R-:W-:Y:S02]  /*08f0*/  ISETP.GE.U32.AND P0, PT, R14, 0x4, PT ;  /* 0x000000040e00780c */ /* 0x000fe40003f06070 */
[----:B------:R-:W-:-:S04]  /*0900*/  LOP3.LUT R4, R2, 0x3, RZ, 0xc0, !PT ;  /* 0x0000000302047812 */ /* 0x000fc800078ec0ff */
[----:B------:R-:W-:-:S07]  /*0910*/  ISETP.NE.AND P1, PT, R4, RZ, PT ;  /* 0x000000ff0400720c */ /* 0x000fce0003f25270 */
[----:B------:R-:W-:Y:S06]  /*0920*/  @!P0 BRA `(.L_x_3) ;  /* 0x00000000005c8947 */ /* 0x000fec0003800000 */
[----:B----4-:R-:W1:Y:S08]  /*0930*/  LDC.64 R2, c[0x0][0x380] ;  /* 0x0000e000ff027b82 */ /* 0x010e700000000a00 */
[----:B------:R-:W2:Y:S08]  /*0940*/  LDC.64 R6, c[0x0][0x388] ;  /* 0x0000e200ff067b82 */ /* 0x000eb00000000a00 */
[----:B0-----:R-:W0:Y:S01]  /*0950*/  LDC.64 R8, c[0x0][0x390] ;  /* 0x0000e400ff087b82 */ /* 0x001e220000000a00 */
[----:B-1----:R-:W-:-:S05]  /*0960*/  IMAD.WIDE R2, R0, 0x4, R2 ;  /* 0x0000000400027825 */ /* 0x002fca00078e0202 */
[----:B------:R-:W3:Y:S01]  /*0970*/  LDG.E R5, desc[UR12][R2.64] ;  /* 0x0000000c02057981 */ /* 0x000ee2000c1e1900 */
[----:B--2---:R-:W-:-:S05]  /*0980*/  IMAD.WIDE R6, R0, 0x4, R6 ;  /* 0x0000000400067825 */ /* 0x004fca00078e0206 */
[----:B------:R-:W3:Y:S01]  /*0990*/  LDG.E R10, desc[UR12][R6.64] ;  /* 0x0000000c060a7981 */ /* 0x000ee2000c1e1900 */
[----:B0-----:R-:W-:-:S04]  /*09a0*/  IMAD.WIDE R8, R0, 0x4, R8 ;  /* 0x0000000400087825 */ /* 0x001fc800078e0208 */
[----:B---3--:R-:W-:-:S05]  /*09b0*/  IMAD.IADD R5, R5, 0x1, R10 ;  /* 0x0000000105057824 */ /* 0x008fca00078e020a */
[----:B------:R1:W-:Y:S04]  /*09c0*/  STG.E desc[UR12][R8.64], R5 ;  /* 0x0000000508007986 */ /* 0x0003e8000c10190c */
[----:B------:R-:W2:Y:S04]  /*09d0*/  LDG.E R10, desc[UR12][R2.64+0x4] ;  /* 0x0000040c020a7981 */ /* 0x000ea8000c1e1900 */
[----:B------:R-:W2:Y:S02]  /*09e0*/  LDG.E R11, desc[UR12][R6.64+0x4] ;  /* 0x0000040c060b7981 */ /* 0x000ea4000c1e1900 */
[----:B--2---:R-:W-:-:S05]  /*09f0*/  IADD3 R11, PT, PT, R10, R11, RZ ;  /* 0x0000000b0a0b7210 */ /* 0x004fca0007ffe0ff */
[----:B------:R1:W-:Y:S04]  /*0a00*/  STG.E desc[UR12][R8.64+0x4], R11 ;  /* 0x0000040b08007986 */ /* 0x0003e8000c10190c */
[----:B------:R-:W2:Y:S04]  /*0a10*/  LDG.E R10, desc[UR12][R2.64+0x8] ;  /* 0x0000080c020a7981 */ /* 0x000ea8000c1e1900 */
[----:B------:R-:W2:Y:S02]  /*0a20*/  LDG.E R13, desc[UR12][R6.64+0x8] ;  /* 0x0000080c060d7981 */ /* 0x000ea4000c1e1900 */
[----:B--2---:R-:W-:-:S05]  /*0a30*/  IMAD.IADD R13, R10, 0x1, R13 ;  /* 0x000000010a0d7824 */ /* 0x004fca00078e020d */
[----:B------:R1:W-:Y:S04]  /*0a40*/  STG.E desc[UR12][R8.64+0x8], R13 ;  /* 0x0000080d08007986 */ /* 0x0003e8000c10190c */
[----:B------:R-:W2:Y:S04]  /*0a50*/  LDG.E R10, desc[UR12][R2.64+0xc] ;  /* 0x00000c0c020a7981 */ /* 0x000ea8000c1e1900 */
[----:B------:R-:W2:Y:S01]  /*0a60*/  LDG.E R15, desc[UR12][R6.64+0xc] ;  /* 0x00000c0c060f7981 */ /* 0x000ea2000c1e1900 */
[----:B------:R-:W-:Y:S01]  /*0a70*/  VIADD R0, R0, 0x4 ;  /* 0x0000000400007836 */ /* 0x000fe20000000000 */
[----:B--2---:R-:W-:-:S05]  /*0a80*/  IADD3 R15, PT, PT, R10, R15, RZ ;  /* 0x0000000f0a0f7210 */ /* 0x004fca0007ffe0ff */
[----:B------:R1:W-:Y:S02]  /*0a90*/  STG.E desc[UR12][R8.64+0xc], R15 ;  /* 0x00000c0f08007986 */ /* 0x0003e4000c10190c */
.L_x_3:
[----:B------:R-:W-:Y:S05]  /*0aa0*/  @!P1 EXIT ;  /* 0x000000000000994d */ /* 0x000fea0003800000 */
[----:B01--4-:R-:W0:Y:S01]  /*0ab0*/  LDC.64 R8, c[0x0][0x390] ;  /* 0x0000e400ff087b82 */ /* 0x013e220000000a00 */
[----:B------:R-:W-:-:S07]  /*0ac0*/  IADD3 R14, PT, PT, -R4, RZ, RZ ;  /* 0x000000ff040e7210 */ /* 0x000fce0007ffe1ff */
[----:B------:R-:W1:Y:S08]  /*0ad0*/  LDC.64 R12, c[0x0][0x380] ;  /* 0x0000e000ff0c7b82 */ /* 0x000e700000000a00 */
[----:B------:R-:W2:Y:S02]  /*0ae0*/  LDC.64 R10, c[0x0][0x388] ;  /* 0x0000e200ff0a7b82 */ /* 0x000ea40000000a00 */
.L_x_4:
[----:B--2---:R-:W-:-:S04]  /*0af0*/  IMAD.WIDE R4, R0, 0x4, R10 ;  /* 0x0000000400047825 */ /* 0x004fc800078e020a */
[----:B-1----:R-:W-:Y:S02]  /*0b00*/  IMAD.WIDE R6, R0, 0x4, R12 ;  /* 0x0000000400067825 */ /* 0x002fe400078e020c */
[----:B------:R-:W2:Y:S04]  /*0b10*/  LDG.E R5, desc[UR12][R4.64] ;  /* 0x0000000c04057981 */ /* 0x000ea8000c1e1900 */
[----:B------:R-:W2:Y:S01]  /*0b20*/  LDG.E R6, desc[UR12][R6.64] ;  /* 0x0000000c06067981 */ /* 0x000ea2000c1e1900 */
[----:B------:R-:W-:Y:S01]  /*0b30*/  IADD3 R14, PT, PT, R14, 0x1, RZ ;  /* 0x000000010e0e7810 */ /* 0x000fe20007ffe0ff */
[----:B0--3--:R-:W-:-:S03]  /*0b40*/  IMAD.WIDE R2, R0, 0x4, R8 ;  /* 0x0000000400027825 */ /* 0x009fc600078e0208 */
[----:B------:R-:W-:Y:S01]  /*0b50*/  ISETP.NE.AND P0, PT, R14, RZ, PT ;  /* 0x000000ff0e00720c */ /* 0x000fe20003f05270 */
[----:B------:R-:W-:Y:S02]  /*0b60*/  VIADD R0, R0, 0x1 ;  /* 0x0000000100007836 */ /* 0x000fe40000000000 */
[----:B--2---:R-:W-:-:S05]  /*0b70*/  IMAD.IADD R15, R6, 0x1, R5 ;  /* 0x00000001060f7824 */ /* 0x004fca00078e0205 */
[----:B------:R3:W-:Y:S05]  /*0b80*/  STG.E desc[UR12][R2.64], R15 ;  /* 0x0000000f02007986 */ /* 0x0007ea000c10190c */
[----:B------:R-:W-:Y:S05]  /*0b90*/  @P0 BRA `(.L_x_4) ;  /* 0xfffffffc00d40947 */ /* 0x000fea000383ffff */
[----:B------:R-:W-:Y:S05]  /*0ba0*/  EXIT ;  /* 0x000000000000794d */ /* 0x000fea0003800000 */
.L_x_5:
[----:B------:R-:W-:-:S00]  /*0bb0*/  BRA `(.L_x_5) ;  /* 0xfffffffc00fc7947 */ /* 0x000fc0000383ffff */
[----:B------:R-:W-:-:S00]  /*0bc0*/  NOP ;  /* 0x0000000000007918 */ /* 0x000fc00000000000 */
        /* <DEDUP_REMOVED lines=11> */
.L_x_6:


//--------------------- .nv.shared.reserved.0     --------------------------
	.section	.nv.shared.reserved.0,"aw",@nobits
	.weak		__nv_reservedSMEM_offset_0_alias
	.size		__nv_reservedSMEM_offset_0_alias, 0, 64
	.other		__nv_reservedSMEM_offset_0_alias,@"STO_CUDA_RESERVED_SHARED STV_DEFAULT"
__nv_reservedSMEM_offset_0_alias:
	.zero		0
	.zero		64


//--------------------- .nv.constant0._Z4funcPiS_S_i --------------------------
	.section	.nv.constant0._Z4funcPiS_S_i,"a",@progbits
	.sectionflags	@""
	.align	4
.nv.constant0._Z4funcPiS_S_i:
	.zero		924


//--------------------- SYMBOLS --------------------------

	.type		.nv.reservedSmem.offset0,@object
	.size		.nv.reservedSmem.offset0,0x4
